	.headerflags	@"EF_CUDA_TEXMODE_UNIFIED EF_CUDA_64BIT_ADDRESS EF_CUDA_ACCELERATORS EF_CUDA_SM90 EF_CUDA_VIRTUAL_SM(EF_CUDA_SM90)"
	.elftype	@"ET_EXEC"


//--------------------- .nv.info                  --------------------------
	.section	.nv.info,"",@"SHT_CUDA_INFO"
	.align	4


	//----- nvinfo : EIATTR_REGCOUNT
	.align		4
        /*0000*/ 	.byte	0x04, 0x2f
        /*0002*/ 	.short	(.L_1 - .L_0)
	.align		4
.L_0:
        /*0004*/ 	.word	index@(triton_poi_fused_convolution_relu_2)
        /*0008*/ 	.word	0x0000000c


	//----- nvinfo : EIATTR_MIN_STACK_SIZE
	.align		4
.L_1:
        /*000c*/ 	.byte	0x04, 0x12
        /*000e*/ 	.short	(.L_3 - .L_2)
	.align		4
.L_2:
        /*0010*/ 	.word	index@(triton_poi_fused_convolution_relu_2)
        /*0014*/ 	.word	0x00000000


	//----- nvinfo : EIATTR_FRAME_SIZE
	.align		4
.L_3:
        /*0018*/ 	.byte	0x04, 0x11
        /*001a*/ 	.short	(.L_5 - .L_4)
	.align		4
.L_4:
        /*001c*/ 	.word	index@(triton_poi_fused_convolution_relu_2)
        /*0020*/ 	.word	0x00000000


	//----- nvinfo : EIATTR_MIN_STACK_SIZE
	.align		4
.L_5:
        /*0024*/ 	.byte	0x04, 0x12
        /*0026*/ 	.short	(.L_7 - .L_6)
	.align		4
.L_6:
        /*0028*/ 	.word	index@(triton_poi_fused_convolution_relu_2)
        /*002c*/ 	.word	0x00000000
.L_7:


//--------------------- .nv.info.triton_poi_fused_convolution_relu_2 --------------------------
	.section	.nv.info.triton_poi_fused_convolution_relu_2,"",@"SHT_CUDA_INFO"
	.sectionflags	@""
	.align	4


	//----- nvinfo : EIATTR_CUDA_API_VERSION
	.align		4
        /*0000*/ 	.byte	0x04, 0x37
        /*0002*/ 	.short	(.L_9 - .L_8)
.L_8:
        /*0004*/ 	.word	0x0000007c


	//----- nvinfo : EIATTR_KPARAM_INFO
	.align		4
.L_9:
        /*0008*/ 	.byte	0x04, 0x17
        /*000a*/ 	.short	(.L_11 - .L_10)
.L_10:
        /*000c*/ 	.word	0x00000000
        /*0010*/ 	.short	0x0002
        /*0012*/ 	.short	0x0010
        /*0014*/ 	.byte	0x00, 0xf0, 0x11, 0x00


	//----- nvinfo : EIATTR_KPARAM_INFO
	.align		4
.L_11:
        /*0018*/ 	.byte	0x04, 0x17
        /*001a*/ 	.short	(.L_13 - .L_12)
.L_12:
        /*001c*/ 	.word	0x00000000
        /*0020*/ 	.short	0x0001
        /*0022*/ 	.short	0x0008
        /*0024*/ 	.byte	0x00, 0xf4, 0x21, 0x00


	//----- nvinfo : EIATTR_KPARAM_INFO
	.align		4
.L_13:
        /*0028*/ 	.byte	0x04, 0x17
        /*002a*/ 	.short	(.L_15 - .L_14)
.L_14:
        /*002c*/ 	.word	0x00000000
        /*0030*/ 	.short	0x0000
        /*0032*/ 	.short	0x0000
        /*0034*/ 	.byte	0x00, 0xf4, 0x21, 0x00


	//----- nvinfo : EIATTR_SPARSE_MMA_MASK
	.align		4
.L_15:
        /*0038*/ 	.byte	0x03, 0x50
        /*003a*/ 	.short	0x0000


	//----- nvinfo : EIATTR_MAXREG_COUNT
	.align		4
        /*003c*/ 	.byte	0x03, 0x1b
        /*003e*/ 	.short	0x00ff


	//----- nvinfo : EIATTR_EXIT_INSTR_OFFSETS
	.align		4
        /*0040*/ 	.byte	0x04, 0x1c
        /*0042*/ 	.short	(.L_17 - .L_16)


	//   ....[0]....
.L_16:
        /*0044*/ 	.word	0x00000180


	//----- nvinfo : EIATTR_REQNTID
	.align		4
.L_17:
        /*0048*/ 	.byte	0x04, 0x10
        /*004a*/ 	.short	(.L_19 - .L_18)
.L_18:
        /*004c*/ 	.word	0x00000100
        /*0050*/ 	.word	0x00000001
        /*0054*/ 	.word	0x00000001


	//----- nvinfo : EIATTR_CBANK_PARAM_SIZE
	.align		4
.L_19:
        /*0058*/ 	.byte	0x03, 0x19
        /*005a*/ 	.short	0x0014


	//----- nvinfo : EIATTR_PARAM_CBANK
	.align		4
        /*005c*/ 	.byte	0x04, 0x0a
        /*005e*/ 	.short	(.L_21 - .L_20)
	.align		4
.L_20:
        /*0060*/ 	.word	index@(.nv.constant0.triton_poi_fused_convolution_relu_2)
        /*0064*/ 	.short	0x0210
        /*0066*/ 	.short	0x0014


	//----- nvinfo : EIATTR_SW_WAR
	.align		4
.L_21:
        /*0068*/ 	.byte	0x04, 0x36
        /*006a*/ 	.short	(.L_23 - .L_22)
.L_22:
        /*006c*/ 	.word	0x00000008
.L_23:


//--------------------- .nv.callgraph             --------------------------
	.section	.nv.callgraph,"",@"SHT_CUDA_CALLGRAPH"
	.align	4
	.sectionentsize	8
	.align		4
        /*0000*/ 	.word	0x00000000
	.align		4
        /*0004*/ 	.word	0xffffffff
	.align		4
        /*0008*/ 	.word	0x00000000
	.align		4
        /*000c*/ 	.word	0xfffffffe
	.align		4
        /*0010*/ 	.word	0x00000000
	.align		4
        /*0014*/ 	.word	0xfffffffd
	.align		4
        /*0018*/ 	.word	0x00000000
	.align		4
        /*001c*/ 	.word	0xfffffffc


//--------------------- .text.triton_poi_fused_convolution_relu_2 --------------------------
	.section	.text.triton_poi_fused_convolution_relu_2,"ax",@progbits
	.align	128
        .global         triton_poi_fused_convolution_relu_2
        .type           triton_poi_fused_convolution_relu_2,@function
        .size           triton_poi_fused_convolution_relu_2,(.L_x_1 - triton_poi_fused_convolution_relu_2)
        .other          triton_poi_fused_convolution_relu_2,@"STO_CUDA_ENTRY STV_DEFAULT"
triton_poi_fused_convolution_relu_2:
.text.triton_poi_fused_convolution_relu_2:
[----:B------:R-:W-:Y:S01]  /*0000*/  LDC R1, c[0x0][0x28] ;  /* 0x00000a00ff017b82 */ /* 0x000fe20000000800 */
[----:B------:R-:W1:Y:S07]  /*0010*/  S2R R0, SR_TID.X ;  /* 0x0000000000007919 */ /* 0x000e6e0000002100 */
[----:B------:R-:W2:Y:S01]  /*0020*/  LDC.64 R4, c[0x0][0x218] ;  /* 0x00008600ff047b82 */ /* 0x000ea20000000a00 */
[----:B------:R-:W-:Y:S01]  /*0030*/  ULDC.64 UR4, c[0x0][0x208] ;  /* 0x0000820000047ab9 */ /* 0x000fe20000000a00 */
[----:B------:R-:W3:Y:S06]  /*0040*/  S2R R7, SR_CTAID.X ;  /* 0x0000000000077919 */ /* 0x000eec0000002500 */
[----:B------:R-:W4:Y:S01]  /*0050*/  LDC.64 R2, c[0x0][0x210] ;  /* 0x00008400ff027b82 */ /* 0x000f220000000a00 */
[----:B-1----:R-:W-:-:S05]  /*0060*/  IMAD.SHL.U32 R0, R0, 0x2, RZ ;  /* 0x0000000200007824 */ /* 0x002fca00078e00ff */
[----:B------:R-:W-:-:S04]  /*0070*/  LOP3.LUT R0, R0, 0x1fe, RZ, 0xc0, !PT ;  /* 0x000001fe00007812 */ /* 0x000fc800078ec0ff */
[----:B---3--:R-:W-:-:S05]  /*0080*/  LEA R7, R7, R0, 0x9 ;  /* 0x0000000007077211 */ /* 0x008fca00078e48ff */
[----:B------:R-:W-:-:S04]  /*0090*/  IMAD.HI R0, R7, 0x2aaaaaab, RZ ;  /* 0x2aaaaaab07007827 */ /* 0x000fc800078e02ff */
[----:B----4-:R-:W-:Y:S01]  /*00a0*/  IMAD.WIDE R2, R7, 0x4, R2 ;  /* 0x0000000407027825 */ /* 0x010fe200078e0202 */
[----:B------:R-:W-:-:S04]  /*00b0*/  SHF.R.U32.HI R9, RZ, 0x1f, R0 ;  /* 0x0000001fff097819 */ /* 0x000fc80000011600 */
[----:B------:R-:W-:-:S05]  /*00c0*/  LEA.HI R0, R0, R9, RZ, 0x1e ;  /* 0x0000000900007211 */ /* 0x000fca00078ff0ff */
[----:B------:R-:W-:Y:S02]  /*00d0*/  IMAD R9, R0, -0x18, R7 ;  /* 0xffffffe800097824 */ /* 0x000fe400078e0207 */
[----:B------:R-:W3:Y:S02]  /*00e0*/  LDG.E.64 R6, desc[UR4][R2.64] ;  /* 0x0000000402067981 */ /* 0x000ee4000c1e1b00 */
[----:B--2---:R-:W-:-:S06]  /*00f0*/  IMAD.WIDE R4, R9, 0x4, R4 ;  /* 0x0000000409047825 */ /* 0x004fcc00078e0204 */
[----:B------:R-:W3:Y:S02]  /*0100*/  LDG.E.EL.64 R4, desc[UR4][R4.64] ;  /* 0x0000000404047981 */ /* 0x000ee4000c2e1b00 */
[C---:B---3--:R-:W-:Y:S01]  /*0110*/  FSETP.GEU.AND P0, PT, R6.reuse, -R4, PT ;  /* 0x800000040600720b */ /* 0x048fe20003f0e000 */
[----:B------:R-:W-:Y:S01]  /*0120*/  FADD R6, R6, R4 ;  /* 0x0000000406067221 */ /* 0x000fe20000000000 */
[C---:B------:R-:W-:Y:S01]  /*0130*/  FADD R0, R7.reuse, R5 ;  /* 0x0000000507007221 */ /* 0x040fe20000000000 */
[----:B------:R-:W-:-:S03]  /*0140*/  FSETP.GEU.AND P1, PT, R7, -R5, PT ;  /* 0x800000050700720b */ /* 0x000fc60003f2e000 */
[----:B------:R-:W-:Y:S02]  /*0150*/  FSEL R6, R6, RZ, P0 ;  /* 0x000000ff06067208 */ /* 0x000fe40000000000 */
[----:B------:R-:W-:-:S05]  /*0160*/  FSEL R7, R0, RZ, P1 ;  /* 0x000000ff00077208 */ /* 0x000fca0000800000 */
[----:B------:R-:W-:Y:S01]  /*0170*/  STG.E.64 desc[UR4][R2.64], R6 ;  /* 0x0000000602007986 */ /* 0x000fe2000c101b04 */
[----:B------:R-:W-:Y:S05]  /*0180*/  EXIT ;  /* 0x000000000000794d */ /* 0x000fea0003800000 */
.L_x_0:
[----:B------:R-:W-:-:S00]  /*0190*/  BRA `(.L_x_0) ;  /* 0xfffffffc00fc7947 */ /* 0x000fc0000383ffff */
[----:B------:R-:W-:-:S00]  /*01a0*/  NOP ;  /* 0x0000000000007918 */ /* 0x000fc00000000000 */
        /* <DEDUP_REMOVED lines=13> */
.L_x_1:


//--------------------- .nv.constant0.triton_poi_fused_convolution_relu_2 --------------------------
	.section	.nv.constant0.triton_poi_fused_convolution_relu_2,"a",@progbits
	.sectionflags	@""
	.align	4
.nv.constant0.triton_poi_fused_convolution_relu_2:
	.zero		548
